	.headerflags	@"EF_CUDA_TEXMODE_UNIFIED EF_CUDA_64BIT_ADDRESS EF_CUDA_ACCELERATORS EF_CUDA_SM90 EF_CUDA_VIRTUAL_SM(EF_CUDA_SM90)"
	.elftype	@"ET_EXEC"


//--------------------- .nv.info                  --------------------------
	.section	.nv.info,"",@"SHT_CUDA_INFO"
	.align	4


	//----- nvinfo : EIATTR_REGCOUNT
	.align		4
        /*0000*/ 	.byte	0x04, 0x2f
        /*0002*/ 	.short	(.L_1 - .L_0)
	.align		4
.L_0:
        /*0004*/ 	.word	index@(triton_poi_fused_view_5)
        /*0008*/ 	.word	0x0000000c


	//----- nvinfo : EIATTR_MIN_STACK_SIZE
	.align		4
.L_1:
        /*000c*/ 	.byte	0x04, 0x12
        /*000e*/ 	.short	(.L_3 - .L_2)
	.align		4
.L_2:
        /*0010*/ 	.word	index@(triton_poi_fused_view_5)
        /*0014*/ 	.word	0x00000000


	//----- nvinfo : EIATTR_FRAME_SIZE
	.align		4
.L_3:
        /*0018*/ 	.byte	0x04, 0x11
        /*001a*/ 	.short	(.L_5 - .L_4)
	.align		4
.L_4:
        /*001c*/ 	.word	index@(triton_poi_fused_view_5)
        /*0020*/ 	.word	0x00000000


	//----- nvinfo : EIATTR_MIN_STACK_SIZE
	.align		4
.L_5:
        /*0024*/ 	.byte	0x04, 0x12
        /*0026*/ 	.short	(.L_7 - .L_6)
	.align		4
.L_6:
        /*0028*/ 	.word	index@(triton_poi_fused_view_5)
        /*002c*/ 	.word	0x00000000
.L_7:


//--------------------- .nv.info.triton_poi_fused_view_5 --------------------------
	.section	.nv.info.triton_poi_fused_view_5,"",@"SHT_CUDA_INFO"
	.sectionflags	@""
	.align	4


	//----- nvinfo : EIATTR_CUDA_API_VERSION
	.align		4
        /*0000*/ 	.byte	0x04, 0x37
        /*0002*/ 	.short	(.L_9 - .L_8)
.L_8:
        /*0004*/ 	.word	0x0000007c


	//----- nvinfo : EIATTR_KPARAM_INFO
	.align		4
.L_9:
        /*0008*/ 	.byte	0x04, 0x17
        /*000a*/ 	.short	(.L_11 - .L_10)
.L_10:
        /*000c*/ 	.word	0x00000000
        /*0010*/ 	.short	0x0002
        /*0012*/ 	.short	0x0010
        /*0014*/ 	.byte	0x00, 0xf0, 0x11, 0x00


	//----- nvinfo : EIATTR_KPARAM_INFO
	.align		4
.L_11:
        /*0018*/ 	.byte	0x04, 0x17
        /*001a*/ 	.short	(.L_13 - .L_12)
.L_12:
        /*001c*/ 	.word	0x00000000
        /*0020*/ 	.short	0x0001
        /*0022*/ 	.short	0x0008
        /*0024*/ 	.byte	0x00, 0xf4, 0x21, 0x00


	//----- nvinfo : EIATTR_KPARAM_INFO
	.align		4
.L_13:
        /*0028*/ 	.byte	0x04, 0x17
        /*002a*/ 	.short	(.L_15 - .L_14)
.L_14:
        /*002c*/ 	.word	0x00000000
        /*0030*/ 	.short	0x0000
        /*0032*/ 	.short	0x0000
        /*0034*/ 	.byte	0x00, 0xf4, 0x21, 0x00


	//----- nvinfo : EIATTR_SPARSE_MMA_MASK
	.align		4
.L_15:
        /*0038*/ 	.byte	0x03, 0x50
        /*003a*/ 	.short	0x0000


	//----- nvinfo : EIATTR_MAXREG_COUNT
	.align		4
        /*003c*/ 	.byte	0x03, 0x1b
        /*003e*/ 	.short	0x00ff


	//----- nvinfo : EIATTR_EXIT_INSTR_OFFSETS
	.align		4
        /*0040*/ 	.byte	0x04, 0x1c
        /*0042*/ 	.short	(.L_17 - .L_16)


	//   ....[0]....
.L_16:
        /*0044*/ 	.word	0x00000110


	//   ....[1]....
        /*0048*/ 	.word	0x00000130


	//----- nvinfo : EIATTR_REQNTID
	.align		4
.L_17:
        /*004c*/ 	.byte	0x04, 0x10
        /*004e*/ 	.short	(.L_19 - .L_18)
.L_18:
        /*0050*/ 	.word	0x00000080
        /*0054*/ 	.word	0x00000001
        /*0058*/ 	.word	0x00000001


	//----- nvinfo : EIATTR_CRS_STACK_SIZE
	.align		4
.L_19:
        /*005c*/ 	.byte	0x04, 0x1e
        /*005e*/ 	.short	(.L_21 - .L_20)
.L_20:
        /*0060*/ 	.word	0x00000000


	//----- nvinfo : EIATTR_CBANK_PARAM_SIZE
	.align		4
.L_21:
        /*0064*/ 	.byte	0x03, 0x19
        /*0066*/ 	.short	0x0014


	//----- nvinfo : EIATTR_PARAM_CBANK
	.align		4
        /*0068*/ 	.byte	0x04, 0x0a
        /*006a*/ 	.short	(.L_23 - .L_22)
	.align		4
.L_22:
        /*006c*/ 	.word	index@(.nv.constant0.triton_poi_fused_view_5)
        /*0070*/ 	.short	0x0210
        /*0072*/ 	.short	0x0014


	//----- nvinfo : EIATTR_SW_WAR
	.align		4
.L_23:
        /*0074*/ 	.byte	0x04, 0x36
        /*0076*/ 	.short	(.L_25 - .L_24)
.L_24:
        /*0078*/ 	.word	0x00000008
.L_25:


//--------------------- .nv.callgraph             --------------------------
	.section	.nv.callgraph,"",@"SHT_CUDA_CALLGRAPH"
	.align	4
	.sectionentsize	8
	.align		4
        /*0000*/ 	.word	0x00000000
	.align		4
        /*0004*/ 	.word	0xffffffff
	.align		4
        /*0008*/ 	.word	0x00000000
	.align		4
        /*000c*/ 	.word	0xfffffffe
	.align		4
        /*0010*/ 	.word	0x00000000
	.align		4
        /*0014*/ 	.word	0xfffffffd
	.align		4
        /*0018*/ 	.word	0x00000000
	.align		4
        /*001c*/ 	.word	0xfffffffc


//--------------------- .text.triton_poi_fused_view_5 --------------------------
	.section	.text.triton_poi_fused_view_5,"ax",@progbits
	.align	128
        .global         triton_poi_fused_view_5
        .type           triton_poi_fused_view_5,@function
        .size           triton_poi_fused_view_5,(.L_x_3 - triton_poi_fused_view_5)
        .other          triton_poi_fused_view_5,@"STO_CUDA_ENTRY STV_DEFAULT"
triton_poi_fused_view_5:
.text.triton_poi_fused_view_5:
[----:B------:R-:W0:Y:S02]  /*0000*/  LDC R1, c[0x0][0x28] ;  /* 0x00000a00ff017b82 */ /* 0x000e240000000800 */
[----:B------:R-:W1:Y:S01]  /*0010*/  S2R R0, SR_TID.X ;  /* 0x0000000000007919 */ /* 0x000e620000002100 */
[----:B------:R-:W2:Y:S01]  /*0020*/  LDC.64 R4, c[0x0][0x218] ;  /* 0x00008600ff047b82 */ /* 0x000ea20000000a00 */
[----:B------:R-:W-:Y:S01]  /*0030*/  ULDC.64 UR4, c[0x0][0x208] ;  /* 0x0000820000047ab9 */ /* 0x000fe20000000a00 */
[----:B------:R-:W-:Y:S01]  /*0040*/  BSSY B0, `(.L_x_0) ;  /* 0x000000c000007945 */ /* 0x000fe20003800000 */
[----:B------:R-:W3:Y:S05]  /*0050*/  S2R R7, SR_CTAID.X ;  /* 0x0000000000077919 */ /* 0x000eea0000002500 */
[----:B------:R-:W4:Y:S01]  /*0060*/  LDC.64 R2, c[0x0][0x210] ;  /* 0x00008400ff027b82 */ /* 0x000f220000000a00 */
[----:B-1----:R-:W-:-:S04]  /*0070*/  LOP3.LUT R0, R0, 0x7f, RZ, 0xc0, !PT ;  /* 0x0000007f00007812 */ /* 0x002fc800078ec0ff */
[----:B---3--:R-:W-:-:S04]  /*0080*/  LEA R7, R7, R0, 0x7 ;  /* 0x0000000007077211 */ /* 0x008fc800078e38ff */
[C---:B------:R-:W-:Y:S01]  /*0090*/  ISETP.GE.AND P0, PT, R7.reuse, 0x4800, PT ;  /* 0x000048000700780c */ /* 0x040fe20003f06270 */
[----:B--2---:R-:W-:Y:S01]  /*00a0*/  IMAD.WIDE R4, R7, 0x4, R4 ;  /* 0x0000000407047825 */ /* 0x004fe200078e0204 */
[----:B------:R-:W-:Y:S01]  /*00b0*/  IADD3 R9, R7, 0x9000, RZ ;  /* 0x0000900007097810 */ /* 0x000fe20007ffe0ff */
[----:B------:R-:W-:-:S04]  /*00c0*/  HFMA2.MMA R7, -RZ, RZ, 0, 0 ;  /* 0x00000000ff077435 */ /* 0x000fc800000001ff */
[----:B----4-:R-:W-:-:S06]  /*00d0*/  IMAD.WIDE R2, R9, 0x4, R2 ;  /* 0x0000000409027825 */ /* 0x010fcc00078e0202 */
[----:B------:R-:W-:Y:S05]  /*00e0*/  @P0 BRA `(.L_x_1) ;  /* 0x0000000000040947 */ /* 0x000fea0003800000 */
[----:B------:R1:W5:Y:S02]  /*00f0*/  LDG.E R7, desc[UR4][R2.64] ;  /* 0x0000000402077981 */ /* 0x000364000c1e1900 */
.L_x_1:
[----:B------:R-:W-:Y:S05]  /*0100*/  BSYNC B0 ;  /* 0x0000000000007941 */ /* 0x000fea0003800000 */
.L_x_0:
[----:B------:R-:W-:Y:S05]  /*0110*/  @P0 EXIT ;  /* 0x000000000000094d */ /* 0x000fea0003800000 */
[----:B-----5:R-:W-:Y:S01]  /*0120*/  STG.E desc[UR4][R4.64], R7 ;  /* 0x0000000704007986 */ /* 0x020fe2000c101904 */
[----:B------:R-:W-:Y:S05]  /*0130*/  EXIT ;  /* 0x000000000000794d */ /* 0x000fea0003800000 */
.L_x_2:
[----:B------:R-:W-:-:S00]  /*0140*/  BRA `(.L_x_2) ;  /* 0xfffffffc00fc7947 */ /* 0x000fc0000383ffff */
[----:B------:R-:W-:-:S00]  /*0150*/  NOP ;  /* 0x0000000000007918 */ /* 0x000fc00000000000 */
        /* <DEDUP_REMOVED lines=10> */
.L_x_3:


//--------------------- .nv.constant0.triton_poi_fused_view_5 --------------------------
	.section	.nv.constant0.triton_poi_fused_view_5,"a",@progbits
	.sectionflags	@""
	.align	4
.nv.constant0.triton_poi_fused_view_5:
	.zero		548
